	.headerflags	@"EF_CUDA_TEXMODE_UNIFIED EF_CUDA_64BIT_ADDRESS EF_CUDA_ACCELERATORS EF_CUDA_SM90 EF_CUDA_VIRTUAL_SM(EF_CUDA_SM90)"
	.elftype	@"ET_EXEC"


//--------------------- .nv.info                  --------------------------
	.section	.nv.info,"",@"SHT_CUDA_INFO"
	.align	4


	//----- nvinfo : EIATTR_REGCOUNT
	.align		4
        /*0000*/ 	.byte	0x04, 0x2f
        /*0002*/ 	.short	(.L_1 - .L_0)
	.align		4
.L_0:
        /*0004*/ 	.word	index@(triton_poi_fused_max_pool2d_with_indices_0)
        /*0008*/ 	.word	0x00000010


	//----- nvinfo : EIATTR_MIN_STACK_SIZE
	.align		4
.L_1:
        /*000c*/ 	.byte	0x04, 0x12
        /*000e*/ 	.short	(.L_3 - .L_2)
	.align		4
.L_2:
        /*0010*/ 	.word	index@(triton_poi_fused_max_pool2d_with_indices_0)
        /*0014*/ 	.word	0x00000000


	//----- nvinfo : EIATTR_FRAME_SIZE
	.align		4
.L_3:
        /*0018*/ 	.byte	0x04, 0x11
        /*001a*/ 	.short	(.L_5 - .L_4)
	.align		4
.L_4:
        /*001c*/ 	.word	index@(triton_poi_fused_max_pool2d_with_indices_0)
        /*0020*/ 	.word	0x00000000


	//----- nvinfo : EIATTR_MIN_STACK_SIZE
	.align		4
.L_5:
        /*0024*/ 	.byte	0x04, 0x12
        /*0026*/ 	.short	(.L_7 - .L_6)
	.align		4
.L_6:
        /*0028*/ 	.word	index@(triton_poi_fused_max_pool2d_with_indices_0)
        /*002c*/ 	.word	0x00000000
.L_7:


//--------------------- .nv.info.triton_poi_fused_max_pool2d_with_indices_0 --------------------------
	.section	.nv.info.triton_poi_fused_max_pool2d_with_indices_0,"",@"SHT_CUDA_INFO"
	.sectionflags	@""
	.align	4


	//----- nvinfo : EIATTR_CUDA_API_VERSION
	.align		4
        /*0000*/ 	.byte	0x04, 0x37
        /*0002*/ 	.short	(.L_9 - .L_8)
.L_8:
        /*0004*/ 	.word	0x0000007c


	//----- nvinfo : EIATTR_KPARAM_INFO
	.align		4
.L_9:
        /*0008*/ 	.byte	0x04, 0x17
        /*000a*/ 	.short	(.L_11 - .L_10)
.L_10:
        /*000c*/ 	.word	0x00000000
        /*0010*/ 	.short	0x0002
        /*0012*/ 	.short	0x0010
        /*0014*/ 	.byte	0x00, 0xf0, 0x11, 0x00


	//----- nvinfo : EIATTR_KPARAM_INFO
	.align		4
.L_11:
        /*0018*/ 	.byte	0x04, 0x17
        /*001a*/ 	.short	(.L_13 - .L_12)
.L_12:
        /*001c*/ 	.word	0x00000000
        /*0020*/ 	.short	0x0001
        /*0022*/ 	.short	0x0008
        /*0024*/ 	.byte	0x00, 0xf4, 0x21, 0x00


	//----- nvinfo : EIATTR_KPARAM_INFO
	.align		4
.L_13:
        /*0028*/ 	.byte	0x04, 0x17
        /*002a*/ 	.short	(.L_15 - .L_14)
.L_14:
        /*002c*/ 	.word	0x00000000
        /*0030*/ 	.short	0x0000
        /*0032*/ 	.short	0x0000
        /*0034*/ 	.byte	0x00, 0xf4, 0x21, 0x00


	//----- nvinfo : EIATTR_SPARSE_MMA_MASK
	.align		4
.L_15:
        /*0038*/ 	.byte	0x03, 0x50
        /*003a*/ 	.short	0x0000


	//----- nvinfo : EIATTR_MAXREG_COUNT
	.align		4
        /*003c*/ 	.byte	0x03, 0x1b
        /*003e*/ 	.short	0x00ff


	//----- nvinfo : EIATTR_EXIT_INSTR_OFFSETS
	.align		4
        /*0040*/ 	.byte	0x04, 0x1c
        /*0042*/ 	.short	(.L_17 - .L_16)


	//   ....[0]....
.L_16:
        /*0044*/ 	.word	0x00000300


	//   ....[1]....
        /*0048*/ 	.word	0x00000320


	//----- nvinfo : EIATTR_REQNTID
	.align		4
.L_17:
        /*004c*/ 	.byte	0x04, 0x10
        /*004e*/ 	.short	(.L_19 - .L_18)
.L_18:
        /*0050*/ 	.word	0x00000020
        /*0054*/ 	.word	0x00000001
        /*0058*/ 	.word	0x00000001


	//----- nvinfo : EIATTR_CBANK_PARAM_SIZE
	.align		4
.L_19:
        /*005c*/ 	.byte	0x03, 0x19
        /*005e*/ 	.short	0x0014


	//----- nvinfo : EIATTR_PARAM_CBANK
	.align		4
        /*0060*/ 	.byte	0x04, 0x0a
        /*0062*/ 	.short	(.L_21 - .L_20)
	.align		4
.L_20:
        /*0064*/ 	.word	index@(.nv.constant0.triton_poi_fused_max_pool2d_with_indices_0)
        /*0068*/ 	.short	0x0210
        /*006a*/ 	.short	0x0014


	//----- nvinfo : EIATTR_SW_WAR
	.align		4
.L_21:
        /*006c*/ 	.byte	0x04, 0x36
        /*006e*/ 	.short	(.L_23 - .L_22)
.L_22:
        /*0070*/ 	.word	0x00000008
.L_23:


//--------------------- .nv.callgraph             --------------------------
	.section	.nv.callgraph,"",@"SHT_CUDA_CALLGRAPH"
	.align	4
	.sectionentsize	8
	.align		4
        /*0000*/ 	.word	0x00000000
	.align		4
        /*0004*/ 	.word	0xffffffff
	.align		4
        /*0008*/ 	.word	0x00000000
	.align		4
        /*000c*/ 	.word	0xfffffffe
	.align		4
        /*0010*/ 	.word	0x00000000
	.align		4
        /*0014*/ 	.word	0xfffffffd
	.align		4
        /*0018*/ 	.word	0x00000000
	.align		4
        /*001c*/ 	.word	0xfffffffc


//--------------------- .text.triton_poi_fused_max_pool2d_with_indices_0 --------------------------
	.section	.text.triton_poi_fused_max_pool2d_with_indices_0,"ax",@progbits
	.align	128
        .global         triton_poi_fused_max_pool2d_with_indices_0
        .type           triton_poi_fused_max_pool2d_with_indices_0,@function
        .size           triton_poi_fused_max_pool2d_with_indices_0,(.L_x_1 - triton_poi_fused_max_pool2d_with_indices_0)
        .other          triton_poi_fused_max_pool2d_with_indices_0,@"STO_CUDA_ENTRY STV_DEFAULT"
triton_poi_fused_max_pool2d_with_indices_0:
.text.triton_poi_fused_max_pool2d_with_indices_0:
[----:B------:R-:W0:Y:S02]  /*0000*/  LDC R1, c[0x0][0x28] ;  /* 0x00000a00ff017b82 */ /* 0x000e240000000800 */
[----:B------:R-:W1:Y:S01]  /*0010*/  S2R R0, SR_TID.X ;  /* 0x0000000000007919 */ /* 0x000e620000002100 */
[----:B------:R-:W2:Y:S01]  /*0020*/  LDC.64 R8, c[0x0][0x210] ;  /* 0x00008400ff087b82 */ /* 0x000ea20000000a00 */
[----:B------:R-:W-:Y:S01]  /*0030*/  IMAD.MOV.U32 R10, RZ, RZ, RZ ;  /* 0x000000ffff0a7224 */ /* 0x000fe200078e00ff */
[----:B------:R-:W-:Y:S01]  /*0040*/  CS2R R12, SRZ ;  /* 0x00000000000c7805 */ /* 0x000fe2000001ff00 */
[----:B------:R-:W3:Y:S01]  /*0050*/  S2R R3, SR_CTAID.X ;  /* 0x0000000000037919 */ /* 0x000ee20000002500 */
[----:B------:R-:W-:Y:S01]  /*0060*/  ULDC.64 UR4, c[0x0][0x208] ;  /* 0x0000820000047ab9 */ /* 0x000fe20000000a00 */
[----:B------:R-:W-:Y:S01]  /*0070*/  ULDC.64 UR6, c[0x0][0x218] ;  /* 0x0000860000067ab9 */ /* 0x000fe20000000a00 */
[----:B-1----:R-:W-:Y:S02]  /*0080*/  LOP3.LUT R0, R0, 0x1f, RZ, 0xc0, !PT ;  /* 0x0000001f00007812 */ /* 0x002fe400078ec0ff */
[----:B---3--:R-:W-:-:S03]  /*0090*/  SHF.R.S32.HI R5, RZ, 0x1a, R3 ;  /* 0x0000001aff057819 */ /* 0x008fc60000011403 */
[----:B------:R-:W-:Y:S01]  /*00a0*/  IMAD R0, R3, 0x20, R0 ;  /* 0x0000002003007824 */ /* 0x000fe200078e0200 */
[----:B------:R-:W-:-:S04]  /*00b0*/  SGXT R5, R5, 0x1 ;  /* 0x000000010505781a */ /* 0x000fc80000000200 */
[-C--:B------:R-:W-:Y:S02]  /*00c0*/  LEA.HI R2, R0, R0.reuse, RZ, 0x1 ;  /* 0x0000000000027211 */ /* 0x080fe400078f08ff */
[----:B------:R-:W-:Y:S02]  /*00d0*/  LEA.HI R4, R5, R0, RZ, 0x2 ;  /* 0x0000000005047211 */ /* 0x000fe400078f10ff */
[----:B------:R-:W-:Y:S02]  /*00e0*/  SHF.R.S32.HI R3, RZ, 0x1, R2 ;  /* 0x00000001ff037819 */ /* 0x000fe40000011402 */
[C---:B------:R-:W-:Y:S02]  /*00f0*/  LOP3.LUT R5, R2.reuse, 0xfffffffe, RZ, 0xc0, !PT ;  /* 0xfffffffe02057812 */ /* 0x040fe400078ec0ff */
[----:B------:R-:W-:Y:S02]  /*0100*/  LEA.HI R2, R2, R3, RZ, 0x1 ;  /* 0x0000000302027211 */ /* 0x000fe400078f08ff */
[----:B------:R-:W-:Y:S01]  /*0110*/  SHF.R.S32.HI R4, RZ, 0x2, R4 ;  /* 0x00000002ff047819 */ /* 0x000fe20000011404 */
[----:B------:R-:W-:Y:S01]  /*0120*/  IMAD.IADD R5, R0, 0x1, -R5 ;  /* 0x0000000100057824 */ /* 0x000fe200078e0a05 */
[----:B------:R-:W-:-:S02]  /*0130*/  LOP3.LUT R2, R2, 0xfffffffe, RZ, 0xc0, !PT ;  /* 0xfffffffe02027812 */ /* 0x000fc400078ec0ff */
[----:B------:R-:W-:Y:S01]  /*0140*/  ISETP.GE.AND P0, PT, R0, 0x20, PT ;  /* 0x000000200000780c */ /* 0x000fe20003f06270 */
[----:B------:R-:W-:Y:S02]  /*0150*/  IMAD R5, R4, 0x9, R5 ;  /* 0x0000000904057824 */ /* 0x000fe400078e0205 */
[----:B------:R-:W-:-:S04]  /*0160*/  IMAD.IADD R2, R3, 0x1, -R2 ;  /* 0x0000000103027824 */ /* 0x000fc800078e0a02 */
[----:B------:R-:W-:-:S04]  /*0170*/  IMAD R11, R2, 0x3, R5 ;  /* 0x00000003020b7824 */ /* 0x000fc800078e0205 */
[C---:B------:R-:W-:Y:S02]  /*0180*/  VIADD R5, R11.reuse, 0x1 ;  /* 0x000000010b057836 */ /* 0x040fe40000000000 */
[----:B--2---:R-:W-:-:S04]  /*0190*/  IMAD.WIDE R2, R11, 0x4, R8 ;  /* 0x000000040b027825 */ /* 0x004fc800078e0208 */
[--C-:B------:R-:W-:Y:S01]  /*01a0*/  IMAD.WIDE R4, R5, 0x4, R8.reuse ;  /* 0x0000000405047825 */ /* 0x100fe200078e0208 */
[----:B------:R-:W2:Y:S03]  /*01b0*/  @!P0 LDG.E R10, desc[UR4][R2.64] ;  /* 0x00000004020a8981 */ /* 0x000ea6000c1e1900 */
[----:B------:R-:W-:Y:S01]  /*01c0*/  VIADD R7, R11, 0x3 ;  /* 0x000000030b077836 */ /* 0x000fe20000000000 */
[----:B------:R-:W2:Y:S03]  /*01d0*/  @!P0 LDG.E R13, desc[UR4][R4.64] ;  /* 0x00000004040d8981 */ /* 0x000ea6000c1e1900 */
[----:B------:R-:W-:-:S05]  /*01e0*/  IMAD.WIDE R6, R7, 0x4, R8 ;  /* 0x0000000407067825 */ /* 0x000fca00078e0208 */
[----:B------:R-:W3:Y:S01]  /*01f0*/  @!P0 LDG.E R12, desc[UR4][R6.64] ;  /* 0x00000004060c8981 */ /* 0x000ee2000c1e1900 */
[----:B------:R-:W-:-:S04]  /*0200*/  VIADD R11, R11, 0x4 ;  /* 0x000000040b0b7836 */ /* 0x000fc80000000000 */
[----:B------:R-:W-:-:S04]  /*0210*/  IMAD.WIDE R8, R11, 0x4, R8 ;  /* 0x000000040b087825 */ /* 0x000fc800078e0208 */
[----:B------:R-:W-:-:S06]  /*0220*/  IMAD.MOV.U32 R11, RZ, RZ, RZ ;  /* 0x000000ffff0b7224 */ /* 0x000fcc00078e00ff */
[----:B------:R-:W4:Y:S01]  /*0230*/  @!P0 LDG.E R11, desc[UR4][R8.64] ;  /* 0x00000004080b8981 */ /* 0x000f22000c1e1900 */
[C---:B--2---:R-:W-:Y:S02]  /*0240*/  FSETP.GT.AND P1, PT, R13.reuse, R10, PT ;  /* 0x0000000a0d00720b */ /* 0x044fe40003f24000 */
[----:B------:R-:W-:Y:S02]  /*0250*/  FSETP.NAN.AND P3, PT, R13, R13, PT ;  /* 0x0000000d0d00720b */ /* 0x000fe40003f68000 */
[----:B---3--:R-:W-:-:S09]  /*0260*/  FSETP.NAN.AND P2, PT, R12, R12, PT ;  /* 0x0000000c0c00720b */ /* 0x008fd20003f48000 */
[----:B------:R-:W-:-:S04]  /*0270*/  @!P1 FSEL R13, R13, R10, P3 ;  /* 0x0000000a0d0d9208 */ /* 0x000fc80001800000 */
[----:B------:R-:W-:Y:S02]  /*0280*/  FSETP.GEU.AND P3, PT, R13, R12, PT ;  /* 0x0000000c0d00720b */ /* 0x000fe40003f6e000 */
[----:B------:R-:W-:Y:S02]  /*0290*/  SEL R3, RZ, 0x1, !P1 ;  /* 0x00000001ff037807 */ /* 0x000fe40004800000 */
[----:B------:R-:W-:Y:S02]  /*02a0*/  @!P2 FSEL R12, R12, R13, !P3 ;  /* 0x0000000d0c0ca208 */ /* 0x000fe40005800000 */
[----:B------:R-:W-:Y:S02]  /*02b0*/  IADD3 R2, P2, R0, UR6, RZ ;  /* 0x0000000600027c10 */ /* 0x000fe4000ff5e0ff */
[----:B------:R-:W-:Y:S02]  /*02c0*/  SEL R4, R3, 0x2, P3 ;  /* 0x0000000203047807 */ /* 0x000fe40001800000 */
[----:B----4-:R-:W-:-:S02]  /*02d0*/  FSETP.GEU.AND P1, PT, R12, R11, PT ;  /* 0x0000000b0c00720b */ /* 0x010fc40003f2e000 */
[----:B------:R-:W-:Y:S02]  /*02e0*/  LEA.HI.X.SX32 R3, R0, UR7, 0x1, P2 ;  /* 0x0000000700037c11 */ /* 0x000fe400090f0eff */
[----:B------:R-:W-:Y:S01]  /*02f0*/  SEL R5, R4, 0x3, P1 ;  /* 0x0000000304057807 */ /* 0x000fe20000800000 */
[----:B------:R-:W-:Y:S08]  /*0300*/  @P0 EXIT ;  /* 0x000000000000094d */ /* 0x000ff00003800000 */
[----:B------:R-:W-:Y:S01]  /*0310*/  STG.E.U8 desc[UR4][R2.64], R5 ;  /* 0x0000000502007986 */ /* 0x000fe2000c101104 */
[----:B------:R-:W-:Y:S05]  /*0320*/  EXIT ;  /* 0x000000000000794d */ /* 0x000fea0003800000 */
.L_x_0:
[----:B------:R-:W-:-:S00]  /*0330*/  BRA `(.L_x_0) ;  /* 0xfffffffc00fc7947 */ /* 0x000fc0000383ffff */
[----:B------:R-:W-:-:S00]  /*0340*/  NOP ;  /* 0x0000000000007918 */ /* 0x000fc00000000000 */
        /* <DEDUP_REMOVED lines=11> */
.L_x_1:


//--------------------- .nv.constant0.triton_poi_fused_max_pool2d_with_indices_0 --------------------------
	.section	.nv.constant0.triton_poi_fused_max_pool2d_with_indices_0,"a",@progbits
	.sectionflags	@""
	.align	4
.nv.constant0.triton_poi_fused_max_pool2d_with_indices_0:
	.zero		548
